//
// Generated by NVIDIA NVVM Compiler
//
// Compiler Build ID: CL-36424714
// Cuda compilation tools, release 13.0, V13.0.88
// Based on NVVM 20.0.0
//

.version 9.0
.target sm_100
.address_size 64

	// .globl	fused_lora_warp_shuffle

.visible .entry fused_lora_warp_shuffle(
	.param .u64 .ptr .align 1 fused_lora_warp_shuffle_param_0,
	.param .u64 .ptr .align 1 fused_lora_warp_shuffle_param_1,
	.param .u64 .ptr .align 1 fused_lora_warp_shuffle_param_2,
	.param .u64 .ptr .align 1 fused_lora_warp_shuffle_param_3,
	.param .u64 .ptr .align 1 fused_lora_warp_shuffle_param_4,
	.param .u32 fused_lora_warp_shuffle_param_5,
	.param .u32 fused_lora_warp_shuffle_param_6,
	.param .u32 fused_lora_warp_shuffle_param_7
)
{
	.reg .pred 	%p<23>;
	.reg .b32 	%r<60>;
	.reg .b32 	%f<94>;
	.reg .b64 	%rd<62>;

	ld.param.u64 	%rd11, [fused_lora_warp_shuffle_param_0];
	ld.param.u64 	%rd12, [fused_lora_warp_shuffle_param_1];
	ld.param.u64 	%rd8, [fused_lora_warp_shuffle_param_2];
	ld.param.u64 	%rd9, [fused_lora_warp_shuffle_param_3];
	ld.param.u64 	%rd10, [fused_lora_warp_shuffle_param_4];
	ld.param.u32 	%r26, [fused_lora_warp_shuffle_param_5];
	ld.param.u32 	%r24, [fused_lora_warp_shuffle_param_6];
	ld.param.u32 	%r25, [fused_lora_warp_shuffle_param_7];
	cvta.to.global.u64 	%rd1, %rd12;
	cvta.to.global.u64 	%rd2, %rd11;
	mov.u32 	%r1, %ctaid.y;
	mov.u32 	%r2, %ctaid.x;
	setp.ge.s32 	%p1, %r1, %r26;
	setp.ge.s32 	%p2, %r2, %r24;
	or.pred  	%p3, %p1, %p2;
	@%p3 bra 	$L__BB0_21;
	mov.u32 	%r3, %tid.x;
	setp.lt.s32 	%p4, %r25, 1;
	mov.f32 	%f88, 0f00000000;
	@%p4 bra 	$L__BB0_13;
	mul.lo.s32 	%r4, %r25, %r1;
	and.b32  	%r5, %r25, 7;
	setp.lt.u32 	%p5, %r25, 8;
	mov.f32 	%f88, 0f00000000;
	mov.b32 	%r53, 0;
	@%p5 bra 	$L__BB0_5;
	and.b32  	%r53, %r25, 2147483640;
	mov.f32 	%f88, 0f00000000;
	mov.b32 	%r56, 0;
	mul.wide.s32 	%rd17, %r24, 4;
$L__BB0_4:
	.pragma "nounroll";
	add.s32 	%r29, %r56, %r4;
	mul.wide.u32 	%rd13, %r29, 4;
	add.s64 	%rd14, %rd2, %rd13;
	ld.global.nc.f32 	%f24, [%rd14];
	mad.lo.s32 	%r30, %r56, %r24, %r2;
	mul.wide.s32 	%rd15, %r30, 4;
	add.s64 	%rd16, %rd1, %rd15;
	ld.global.nc.f32 	%f25, [%rd16];
	fma.rn.f32 	%f26, %f24, %f25, %f88;
	ld.global.nc.f32 	%f27, [%rd14+4];
	add.s64 	%rd18, %rd16, %rd17;
	ld.global.nc.f32 	%f28, [%rd18];
	fma.rn.f32 	%f29, %f27, %f28, %f26;
	ld.global.nc.f32 	%f30, [%rd14+8];
	add.s64 	%rd19, %rd18, %rd17;
	ld.global.nc.f32 	%f31, [%rd19];
	fma.rn.f32 	%f32, %f30, %f31, %f29;
	ld.global.nc.f32 	%f33, [%rd14+12];
	add.s64 	%rd20, %rd19, %rd17;
	ld.global.nc.f32 	%f34, [%rd20];
	fma.rn.f32 	%f35, %f33, %f34, %f32;
	ld.global.nc.f32 	%f36, [%rd14+16];
	add.s64 	%rd21, %rd20, %rd17;
	ld.global.nc.f32 	%f37, [%rd21];
	fma.rn.f32 	%f38, %f36, %f37, %f35;
	ld.global.nc.f32 	%f39, [%rd14+20];
	add.s64 	%rd22, %rd21, %rd17;
	ld.global.nc.f32 	%f40, [%rd22];
	fma.rn.f32 	%f41, %f39, %f40, %f38;
	ld.global.nc.f32 	%f42, [%rd14+24];
	add.s64 	%rd23, %rd22, %rd17;
	ld.global.nc.f32 	%f43, [%rd23];
	fma.rn.f32 	%f44, %f42, %f43, %f41;
	ld.global.nc.f32 	%f45, [%rd14+28];
	add.s64 	%rd24, %rd23, %rd17;
	ld.global.nc.f32 	%f46, [%rd24];
	fma.rn.f32 	%f88, %f45, %f46, %f44;
	add.s32 	%r56, %r56, 8;
	setp.eq.s32 	%p6, %r56, %r53;
	@%p6 bra 	$L__BB0_5;
	bra.uni 	$L__BB0_4;
$L__BB0_5:
	setp.eq.s32 	%p7, %r5, 0;
	@%p7 bra 	$L__BB0_13;
	and.b32  	%r8, %r25, 3;
	setp.lt.u32 	%p8, %r5, 4;
	@%p8 bra 	$L__BB0_8;
	add.s32 	%r31, %r53, %r4;
	mul.wide.u32 	%rd25, %r31, 4;
	add.s64 	%rd26, %rd2, %rd25;
	ld.global.nc.f32 	%f48, [%rd26];
	mad.lo.s32 	%r32, %r53, %r24, %r2;
	mul.wide.s32 	%rd27, %r32, 4;
	add.s64 	%rd28, %rd1, %rd27;
	ld.global.nc.f32 	%f49, [%rd28];
	fma.rn.f32 	%f50, %f48, %f49, %f88;
	cvt.u64.u32 	%rd29, %r4;
	cvt.u64.u32 	%rd30, %r53;
	add.s64 	%rd31, %rd30, %rd29;
	shl.b64 	%rd32, %rd31, 2;
	add.s64 	%rd33, %rd2, %rd32;
	ld.global.nc.f32 	%f51, [%rd33+4];
	mul.wide.s32 	%rd34, %r24, 4;
	add.s64 	%rd35, %rd28, %rd34;
	ld.global.nc.f32 	%f52, [%rd35];
	fma.rn.f32 	%f53, %f51, %f52, %f50;
	ld.global.nc.f32 	%f54, [%rd33+8];
	add.s64 	%rd36, %rd35, %rd34;
	ld.global.nc.f32 	%f55, [%rd36];
	fma.rn.f32 	%f56, %f54, %f55, %f53;
	ld.global.nc.f32 	%f57, [%rd33+12];
	add.s64 	%rd37, %rd36, %rd34;
	ld.global.nc.f32 	%f58, [%rd37];
	fma.rn.f32 	%f88, %f57, %f58, %f56;
	add.s32 	%r53, %r53, 4;
$L__BB0_8:
	setp.eq.s32 	%p9, %r8, 0;
	@%p9 bra 	$L__BB0_13;
	setp.eq.s32 	%p10, %r8, 1;
	@%p10 bra 	$L__BB0_11;
	add.s32 	%r33, %r53, %r4;
	mul.wide.u32 	%rd38, %r33, 4;
	add.s64 	%rd39, %rd2, %rd38;
	ld.global.nc.f32 	%f60, [%rd39];
	mad.lo.s32 	%r34, %r53, %r24, %r2;
	mul.wide.s32 	%rd40, %r34, 4;
	add.s64 	%rd41, %rd1, %rd40;
	ld.global.nc.f32 	%f61, [%rd41];
	fma.rn.f32 	%f62, %f60, %f61, %f88;
	cvt.u64.u32 	%rd42, %r4;
	cvt.u64.u32 	%rd43, %r53;
	add.s64 	%rd44, %rd43, %rd42;
	shl.b64 	%rd45, %rd44, 2;
	add.s64 	%rd46, %rd2, %rd45;
	ld.global.nc.f32 	%f63, [%rd46+4];
	mul.wide.s32 	%rd47, %r24, 4;
	add.s64 	%rd48, %rd41, %rd47;
	ld.global.nc.f32 	%f64, [%rd48];
	fma.rn.f32 	%f88, %f63, %f64, %f62;
	add.s32 	%r53, %r53, 2;
$L__BB0_11:
	and.b32  	%r35, %r25, 1;
	setp.eq.b32 	%p11, %r35, 1;
	not.pred 	%p12, %p11;
	@%p12 bra 	$L__BB0_13;
	add.s32 	%r36, %r53, %r4;
	mul.wide.u32 	%rd49, %r36, 4;
	add.s64 	%rd50, %rd2, %rd49;
	ld.global.nc.f32 	%f65, [%rd50];
	mad.lo.s32 	%r37, %r53, %r24, %r2;
	mul.wide.s32 	%rd51, %r37, 4;
	add.s64 	%rd52, %rd1, %rd51;
	ld.global.nc.f32 	%f66, [%rd52];
	fma.rn.f32 	%f88, %f65, %f66, %f88;
$L__BB0_13:
	setp.lt.s32 	%p13, %r25, 1;
	mov.f32 	%f92, 0f00000000;
	@%p13 bra 	$L__BB0_19;
	mul.lo.s32 	%r13, %r25, %r1;
	mad.lo.s32 	%r14, %r3, %r24, %r2;
	shl.b32 	%r15, %r24, 5;
	cvta.to.global.u64 	%rd3, %rd8;
	cvta.to.global.u64 	%rd4, %rd9;
	mov.f32 	%f92, 0f00000000;
	mov.b32 	%r57, 0;
$L__BB0_15:
	setp.gt.u32 	%p14, %r3, 127;
	@%p14 bra 	$L__BB0_18;
	add.s32 	%r39, %r57, %r13;
	mul.wide.u32 	%rd53, %r39, 4;
	add.s64 	%rd54, %rd2, %rd53;
	ld.global.nc.f32 	%f14, [%rd54];
	shl.b32 	%r40, %r57, 7;
	add.s32 	%r41, %r3, %r40;
	mul.wide.u32 	%rd55, %r41, 4;
	add.s64 	%rd61, %rd3, %rd55;
	mov.u32 	%r58, %r14;
	mov.u32 	%r59, %r3;
$L__BB0_17:
	ld.global.nc.f32 	%f69, [%rd61];
	mul.f32 	%f70, %f14, %f69;
	mul.wide.u32 	%rd56, %r58, 4;
	add.s64 	%rd57, %rd4, %rd56;
	ld.global.nc.f32 	%f71, [%rd57];
	fma.rn.f32 	%f92, %f70, %f71, %f92;
	add.s32 	%r21, %r59, 32;
	add.s32 	%r58, %r58, %r15;
	add.s64 	%rd61, %rd61, 128;
	setp.lt.u32 	%p15, %r59, 96;
	mov.u32 	%r59, %r21;
	@%p15 bra 	$L__BB0_17;
$L__BB0_18:
	add.s32 	%r57, %r57, 1;
	setp.ne.s32 	%p16, %r57, %r25;
	@%p16 bra 	$L__BB0_15;
$L__BB0_19:
	mov.b32 	%r42, %f92;
	shfl.sync.down.b32	%r43|%p17, %r42, 16, 31, -1;
	mov.b32 	%f72, %r43;
	add.f32 	%f73, %f92, %f72;
	mov.b32 	%r44, %f73;
	shfl.sync.down.b32	%r45|%p18, %r44, 8, 31, -1;
	mov.b32 	%f74, %r45;
	add.f32 	%f75, %f73, %f74;
	mov.b32 	%r46, %f75;
	shfl.sync.down.b32	%r47|%p19, %r46, 4, 31, -1;
	mov.b32 	%f76, %r47;
	add.f32 	%f77, %f75, %f76;
	mov.b32 	%r48, %f77;
	shfl.sync.down.b32	%r49|%p20, %r48, 2, 31, -1;
	mov.b32 	%f78, %r49;
	add.f32 	%f79, %f77, %f78;
	mov.b32 	%r50, %f79;
	shfl.sync.down.b32	%r51|%p21, %r50, 1, 31, -1;
	mov.b32 	%f80, %r51;
	add.f32 	%f19, %f79, %f80;
	setp.ne.s32 	%p22, %r3, 0;
	@%p22 bra 	$L__BB0_21;
	add.f32 	%f81, %f88, %f19;
	mad.lo.s32 	%r52, %r24, %r1, %r2;
	cvta.to.global.u64 	%rd58, %rd10;
	mul.wide.u32 	%rd59, %r52, 4;
	add.s64 	%rd60, %rd58, %rd59;
	st.global.f32 	[%rd60], %f81;
$L__BB0_21:
	ret;

}


// ===== COMPILED SASS (sm_100) =====

	.target	sm_100

	.elftype	@"ET_EXEC"


//--------------------- .note.nv.tkinfo           --------------------------
	.section	.note.nv.tkinfo,"",@"SHT_NOTE"
	.sectionflags	@"SHF_NOTE_NV_TKINFO"
	.tkinfo
        /*0018*/ 	.word	0x00000002
        /*0030*/ 	.string	""
        /*0030*/ 	.string	"ptxas"
        /*0030*/ 	.string	"Cuda compilation tools, release 13.0, V13.0.88"
        /*0030*/ 	.string	"Build cuda_13.0.r13.0/compiler.36424714_0"
        /*0030*/ 	.string	"-arch sm_100 -m 64 "



//--------------------- .note.nv.cuinfo           --------------------------
	.section	.note.nv.cuinfo,"",@"SHT_NOTE"
	.sectionflags	@"SHF_NOTE_NV_CUINFO"
        /*0018*/ 	.short	0x0002
        /*001a*/ 	.short	0x0064
        /*001c*/ 	.short	0x0082
	.zero		2


//--------------------- .nv.info                  --------------------------
	.section	.nv.info,"",@"SHT_CUDA_INFO"
	.align	4


	//----- nvinfo : EIATTR_REGCOUNT
	.align		4
        /*0000*/ 	.byte	0x04, 0x2f
        /*0002*/ 	.short	(.L_1 - .L_0)
	.align		4
.L_0:
        /*0004*/ 	.word	index@(fused_lora_warp_shuffle)
        /*0008*/ 	.word	0x00000020


	//----- nvinfo : EIATTR_FRAME_SIZE
	.align		4
.L_1:
        /*000c*/ 	.byte	0x04, 0x11
        /*000e*/ 	.short	(.L_3 - .L_2)
	.align		4
.L_2:
        /*0010*/ 	.word	index@(fused_lora_warp_shuffle)
        /*0014*/ 	.word	0x00000000


	//----- nvinfo : EIATTR_MIN_STACK_SIZE
	.align		4
.L_3:
        /*0018*/ 	.byte	0x04, 0x12
        /*001a*/ 	.short	(.L_5 - .L_4)
	.align		4
.L_4:
        /*001c*/ 	.word	index@(fused_lora_warp_shuffle)
        /*0020*/ 	.word	0x00000000
.L_5:


//--------------------- .nv.compat                --------------------------
	.section	.nv.compat,"",@"SHT_CUDA_COMPAT_INFO"
	.align	4
        /*0000*/ 	.byte	0x02, 0x09, 0x00, 0x00, 0x02, 0x02, 0x01, 0x00, 0x02, 0x05, 0x05, 0x00, 0x03, 0x07, 0x01, 0x01
        /*0010*/ 	.byte	0x02, 0x03, 0x00, 0x00, 0x02, 0x06, 0x01, 0x00, 0x04, 0x0b, 0x08, 0x00, 0x09, 0x00, 0x00, 0x00
        /*0020*/ 	.byte	0x00, 0x00, 0x00, 0x00


//--------------------- .nv.info.fused_lora_warp_shuffle --------------------------
	.section	.nv.info.fused_lora_warp_shuffle,"",@"SHT_CUDA_INFO"
	.sectionflags	@""
	.align	4


	//----- nvinfo : EIATTR_CUDA_API_VERSION
	.align		4
        /*0000*/ 	.byte	0x04, 0x37
        /*0002*/ 	.short	(.L_7 - .L_6)
.L_6:
        /*0004*/ 	.word	0x00000082


	//----- nvinfo : EIATTR_KPARAM_INFO
	.align		4
.L_7:
        /*0008*/ 	.byte	0x04, 0x17
        /*000a*/ 	.short	(.L_9 - .L_8)
.L_8:
        /*000c*/ 	.word	0x00000000
        /*0010*/ 	.short	0x0007
        /*0012*/ 	.short	0x0030
        /*0014*/ 	.byte	0x00, 0xf0, 0x11, 0x00


	//----- nvinfo : EIATTR_KPARAM_INFO
	.align		4
.L_9:
        /*0018*/ 	.byte	0x04, 0x17
        /*001a*/ 	.short	(.L_11 - .L_10)
.L_10:
        /*001c*/ 	.word	0x00000000
        /*0020*/ 	.short	0x0006
        /*0022*/ 	.short	0x002c
        /*0024*/ 	.byte	0x00, 0xf0, 0x11, 0x00


	//----- nvinfo : EIATTR_KPARAM_INFO
	.align		4
.L_11:
        /*0028*/ 	.byte	0x04, 0x17
        /*002a*/ 	.short	(.L_13 - .L_12)
.L_12:
        /*002c*/ 	.word	0x00000000
        /*0030*/ 	.short	0x0005
        /*0032*/ 	.short	0x0028
        /*0034*/ 	.byte	0x00, 0xf0, 0x11, 0x00


	//----- nvinfo : EIATTR_KPARAM_INFO
	.align		4
.L_13:
        /*0038*/ 	.byte	0x04, 0x17
        /*003a*/ 	.short	(.L_15 - .L_14)
.L_14:
        /*003c*/ 	.word	0x00000000
        /*0040*/ 	.short	0x0004
        /*0042*/ 	.short	0x0020
        /*0044*/ 	.byte	0x00, 0xf5, 0x21, 0x00


	//----- nvinfo : EIATTR_KPARAM_INFO
	.align		4
.L_15:
        /*0048*/ 	.byte	0x04, 0x17
        /*004a*/ 	.short	(.L_17 - .L_16)
.L_16:
        /*004c*/ 	.word	0x00000000
        /*0050*/ 	.short	0x0003
        /*0052*/ 	.short	0x0018
        /*0054*/ 	.byte	0x00, 0xf5, 0x21, 0x00


	//----- nvinfo : EIATTR_KPARAM_INFO
	.align		4
.L_17:
        /*0058*/ 	.byte	0x04, 0x17
        /*005a*/ 	.short	(.L_19 - .L_18)
.L_18:
        /*005c*/ 	.word	0x00000000
        /*0060*/ 	.short	0x0002
        /*0062*/ 	.short	0x0010
        /*0064*/ 	.byte	0x00, 0xf5, 0x21, 0x00


	//----- nvinfo : EIATTR_KPARAM_INFO
	.align		4
.L_19:
        /*0068*/ 	.byte	0x04, 0x17
        /*006a*/ 	.short	(.L_21 - .L_20)
.L_20:
        /*006c*/ 	.word	0x00000000
        /*0070*/ 	.short	0x0001
        /*0072*/ 	.short	0x0008
        /*0074*/ 	.byte	0x00, 0xf5, 0x21, 0x00


	//----- nvinfo : EIATTR_KPARAM_INFO
	.align		4
.L_21:
        /*0078*/ 	.byte	0x04, 0x17
        /*007a*/ 	.short	(.L_23 - .L_22)
.L_22:
        /*007c*/ 	.word	0x00000000
        /*0080*/ 	.short	0x0000
        /*0082*/ 	.short	0x0000
        /*0084*/ 	.byte	0x00, 0xf5, 0x21, 0x00


	//----- nvinfo : EIATTR_SPARSE_MMA_MASK
	.align		4
.L_23:
        /*0088*/ 	.byte	0x03, 0x50
        /*008a*/ 	.short	0x0000


	//----- nvinfo : EIATTR_MAXREG_COUNT
	.align		4
        /*008c*/ 	.byte	0x03, 0x1b
        /*008e*/ 	.short	0x00ff


	//----- nvinfo : EIATTR_MERCURY_ISA_VERSION
	.align		4
        /*0090*/ 	.byte	0x03, 0x5f
        /*0092*/ 	.short	0x0101


	//----- nvinfo : EIATTR_COOP_GROUP_MASK_REGIDS
	.align		4
        /*0094*/ 	.byte	0x04, 0x29
        /*0096*/ 	.short	(.L_25 - .L_24)


	//   ....[0]....
.L_24:
        /*0098*/ 	.word	0xffffffff


	//   ....[1]....
        /*009c*/ 	.word	0xffffffff


	//   ....[2]....
        /*00a0*/ 	.word	0xffffffff


	//   ....[3]....
        /*00a4*/ 	.word	0xffffffff


	//   ....[4]....
        /*00a8*/ 	.word	0xffffffff


	//----- nvinfo : EIATTR_COOP_GROUP_INSTR_OFFSETS
	.align		4
.L_25:
        /*00ac*/ 	.byte	0x04, 0x28
        /*00ae*/ 	.short	(.L_27 - .L_26)


	//   ....[0]....
.L_26:
        /*00b0*/ 	.word	0x00000a90


	//   ....[1]....
        /*00b4*/ 	.word	0x00000ac0


	//   ....[2]....
        /*00b8*/ 	.word	0x00000ae0


	//   ....[3]....
        /*00bc*/ 	.word	0x00000b00


	//   ....[4]....
        /*00c0*/ 	.word	0x00000b20


	//----- nvinfo : EIATTR_VRC_CTA_INIT_COUNT
	.align		4
.L_27:
        /*00c4*/ 	.byte	0x02, 0x4a
	.zero		1
	.zero		1


	//----- nvinfo : EIATTR_EXIT_INSTR_OFFSETS
	.align		4
        /*00c8*/ 	.byte	0x04, 0x1c
        /*00ca*/ 	.short	(.L_29 - .L_28)


	//   ....[0]....
.L_28:
        /*00cc*/ 	.word	0x00000060


	//   ....[1]....
        /*00d0*/ 	.word	0x00000b30


	//   ....[2]....
        /*00d4*/ 	.word	0x00000bb0


	//----- nvinfo : EIATTR_CRS_STACK_SIZE
	.align		4
.L_29:
        /*00d8*/ 	.byte	0x04, 0x1e
        /*00da*/ 	.short	(.L_31 - .L_30)
.L_30:
        /*00dc*/ 	.word	0x00000000


	//----- nvinfo : EIATTR_CBANK_PARAM_SIZE
	.align		4
.L_31:
        /*00e0*/ 	.byte	0x03, 0x19
        /*00e2*/ 	.short	0x0034


	//----- nvinfo : EIATTR_PARAM_CBANK
	.align		4
        /*00e4*/ 	.byte	0x04, 0x0a
        /*00e6*/ 	.short	(.L_33 - .L_32)
	.align		4
.L_32:
        /*00e8*/ 	.word	index@(.nv.constant0.fused_lora_warp_shuffle)
        /*00ec*/ 	.short	0x0380
        /*00ee*/ 	.short	0x0034


	//----- nvinfo : EIATTR_SW_WAR
	.align		4
.L_33:
        /*00f0*/ 	.byte	0x04, 0x36
        /*00f2*/ 	.short	(.L_35 - .L_34)
.L_34:
        /*00f4*/ 	.word	0x00000008
.L_35:


//--------------------- .nv.callgraph             --------------------------
	.section	.nv.callgraph,"",@"SHT_CUDA_CALLGRAPH"
	.align	4
	.sectionentsize	8
	.align		4
        /*0000*/ 	.word	0x00000000
	.align		4
        /*0004*/ 	.word	0xffffffff
	.align		4
        /*0008*/ 	.word	0x00000000
	.align		4
        /*000c*/ 	.word	0xfffffffe
	.align		4
        /*0010*/ 	.word	0x00000000
	.align		4
        /*0014*/ 	.word	0xfffffffd
	.align		4
        /*0018*/ 	.word	0x00000000
	.align		4
        /*001c*/ 	.word	0xfffffffc


//--------------------- .text.fused_lora_warp_shuffle --------------------------
	.section	.text.fused_lora_warp_shuffle,"ax",@progbits
	.align	128
        .global         fused_lora_warp_shuffle
        .type           fused_lora_warp_shuffle,@function
        .size           fused_lora_warp_shuffle,(.L_x_10 - fused_lora_warp_shuffle)
        .other          fused_lora_warp_shuffle,@"STO_CUDA_ENTRY STV_DEFAULT"
fused_lora_warp_shuffle:
.text.fused_lora_warp_shuffle:
[----:B------:R-:W-:Y:S01]  /*0000*/  LDC R1, c[0x0][0x37c] ;  /* 0x0000df00ff017b82 */ /* 0x000fe20000000800 */
[----:B------:R-:W0:Y:S07]  /*0010*/  S2R R0, SR_CTAID.X ;  /* 0x0000000000007919 */ /* 0x000e2e0000002500 */
[----:B------:R-:W0:Y:S08]  /*0020*/  LDC.64 R18, c[0x0][0x3a8] ;  /* 0x0000ea00ff127b82 */ /* 0x000e300000000a00 */
[----:B------:R-:W1:Y:S01]  /*0030*/  S2UR UR4, SR_CTAID.Y ;  /* 0x00000000000479c3 */ /* 0x000e620000002600 */
[----:B0-----:R-:W-:-:S04]  /*0040*/  ISETP.GE.AND P0, PT, R0, R19, PT ;  /* 0x000000130000720c */ /* 0x001fc80003f06270 */
[----:B-1----:R-:W-:-:S13]  /*0050*/  ISETP.LE.OR P0, PT, R18, UR4, P0 ;  /* 0x0000000412007c0c */ /* 0x002fda0008703670 */
[----:B------:R-:W-:Y:S05]  /*0060*/  @P0 EXIT ;  /* 0x000000000000094d */ /* 0x000fea0003800000 */
[----:B------:R-:W0:Y:S01]  /*0070*/  LDC R2, c[0x0][0x3b0] ;  /* 0x0000ec00ff027b82 */ /* 0x000e220000000800 */
[----:B------:R-:W1:Y:S01]  /*0080*/  LDCU.64 UR6, c[0x0][0x358] ;  /* 0x00006b00ff0677ac */ /* 0x000e620008000a00 */
[----:B------:R-:W-:Y:S01]  /*0090*/  HFMA2 R18, -RZ, RZ, 0, 0 ;  /* 0x00000000ff127431 */ /* 0x000fe200000001ff */
[----:B0-----:R-:W-:-:S13]  /*00a0*/  ISETP.GE.AND P0, PT, R2, 0x1, PT ;  /* 0x000000010200780c */ /* 0x001fda0003f06270 */
[----:B-1----:R-:W-:Y:S05]  /*00b0*/  @!P0 BRA `(.L_x_0) ;  /* 0x0000000400d08947 */ /* 0x002fea0003800000 */
[C---:B------:R-:W-:Y:S01]  /*00c0*/  ISETP.GE.U32.AND P0, PT, R2.reuse, 0x8, PT ;  /* 0x000000080200780c */ /* 0x040fe20003f06070 */
[C---:B------:R-:W-:Y:S01]  /*00d0*/  IMAD R15, R2.reuse, UR4, RZ ;  /* 0x00000004020f7c24 */ /* 0x040fe2000f8e02ff */
[----:B------:R-:W-:Y:S02]  /*00e0*/  LOP3.LUT R26, R2, 0x7, RZ, 0xc0, !PT ;  /* 0x00000007021a7812 */ /* 0x000fe400078ec0ff */
[----:B------:R-:W-:Y:S02]  /*00f0*/  MOV R18, RZ ;  /* 0x000000ff00127202 */ /* 0x000fe40000000f00 */
[----:B------:R-:W-:Y:S02]  /*0100*/  ISETP.NE.AND P1, PT, R26, RZ, PT ;  /* 0x000000ff1a00720c */ /* 0x000fe40003f25270 */
[----:B------:R-:W-:-:S05]  /*0110*/  MOV R16, RZ ;  /* 0x000000ff00107202 */ /* 0x000fca0000000f00 */
[----:B------:R-:W-:Y:S06]  /*0120*/  @!P0 BRA `(.L_x_1) ;  /* 0x0000000000b08947 */ /* 0x000fec0003800000 */
[----:B------:R-:W-:Y:S01]  /*0130*/  HFMA2 R14, -RZ, RZ, 0, 0 ;  /* 0x00000000ff0e7431 */ /* 0x000fe200000001ff */
[----:B------:R-:W-:Y:S02]  /*0140*/  LOP3.LUT R16, R2, 0x7ffffff8, RZ, 0xc0, !PT ;  /* 0x7ffffff802107812 */ /* 0x000fe400078ec0ff */
[----:B------:R-:W-:-:S07]  /*0150*/  MOV R18, RZ ;  /* 0x000000ff00127202 */ /* 0x000fce0000000f00 */
.L_x_2:
[----:B------:R-:W0:Y:S08]  /*0160*/  LDC R19, c[0x0][0x3ac] ;  /* 0x0000eb00ff137b82 */ /* 0x000e300000000800 */
[----:B------:R-:W1:Y:S08]  /*0170*/  LDC.64 R10, c[0x0][0x388] ;  /* 0x0000e200ff0a7b82 */ /* 0x000e700000000a00 */
[----:B------:R-:W2:Y:S01]  /*0180*/  LDC.64 R2, c[0x0][0x380] ;  /* 0x0000e000ff027b82 */ /* 0x000ea20000000a00 */
[----:B0-----:R-:W-:-:S04]  /*0190*/  IMAD R5, R14, R19, R0 ;  /* 0x000000130e057224 */ /* 0x001fc800078e0200 */
[----:B-1----:R-:W-:Y:S01]  /*01a0*/  IMAD.WIDE R10, R5, 0x4, R10 ;  /* 0x00000004050a7825 */ /* 0x002fe200078e020a */
[----:B------:R-:W-:-:S04]  /*01b0*/  IADD3 R5, PT, PT, R15, R14, RZ ;  /* 0x0000000e0f057210 */ /* 0x000fc80007ffe0ff */
[----:B------:R0:W3:Y:S01]  /*01c0*/  LDG.E.CONSTANT R17, desc[UR6][R10.64] ;  /* 0x000000060a117981 */ /* 0x0000e2000c1e9900 */
[----:B------:R-:W-:-:S04]  /*01d0*/  IMAD.WIDE R28, R19, 0x4, R10 ;  /* 0x00000004131c7825 */ /* 0x000fc800078e020a */
[----:B--2---:R-:W-:Y:S01]  /*01e0*/  IMAD.WIDE.U32 R2, R5, 0x4, R2 ;  /* 0x0000000405027825 */ /* 0x004fe200078e0002 */
[----:B------:R-:W2:Y:S03]  /*01f0*/  LDG.E.CONSTANT R20, desc[UR6][R28.64] ;  /* 0x000000061c147981 */ /* 0x000ea6000c1e9900 */
[C---:B------:R-:W-:Y:S01]  /*0200*/  IMAD.WIDE R12, R19.reuse, 0x4, R28 ;  /* 0x00000004130c7825 */ /* 0x040fe200078e021c */
[----:B------:R-:W3:Y:S04]  /*0210*/  LDG.E.CONSTANT R21, desc[UR6][R2.64] ;  /* 0x0000000602157981 */ /* 0x000ee8000c1e9900 */
[----:B------:R-:W2:Y:S01]  /*0220*/  LDG.E.CONSTANT R23, desc[UR6][R2.64+0x4] ;  /* 0x0000040602177981 */ /* 0x000ea2000c1e9900 */
[----:B------:R-:W-:-:S03]  /*0230*/  IMAD.WIDE R6, R19, 0x4, R12 ;  /* 0x0000000413067825 */ /* 0x000fc600078e020c */
[----:B------:R1:W4:Y:S01]  /*0240*/  LDG.E.CONSTANT R25, desc[UR6][R12.64] ;  /* 0x000000060c197981 */ /* 0x000322000c1e9900 */
[----:B------:R-:W-:-:S03]  /*0250*/  IMAD.WIDE R4, R19, 0x4, R6 ;  /* 0x0000000413047825 */ /* 0x000fc600078e0206 */
[----:B------:R-:W4:Y:S04]  /*0260*/  LDG.E.CONSTANT R22, desc[UR6][R2.64+0x8] ;  /* 0x0000080602167981 */ /* 0x000f28000c1e9900 */
[----:B------:R-:W5:Y:S01]  /*0270*/  LDG.E.CONSTANT R7, desc[UR6][R6.64] ;  /* 0x0000000606077981 */ /* 0x000f62000c1e9900 */
[----:B------:R-:W-:-:S03]  /*0280*/  IMAD.WIDE R8, R19, 0x4, R4 ;  /* 0x0000000413087825 */ /* 0x000fc600078e0204 */
[----:B------:R-:W5:Y:S01]  /*0290*/  LDG.E.CONSTANT R24, desc[UR6][R2.64+0xc] ;  /* 0x00000c0602187981 */ /* 0x000f62000c1e9900 */
[----:B0-----:R-:W-:-:S03]  /*02a0*/  IMAD.WIDE R10, R19, 0x4, R8 ;  /* 0x00000004130a7825 */ /* 0x001fc600078e0208 */
[----:B------:R-:W5:Y:S04]  /*02b0*/  LDG.E.CONSTANT R4, desc[UR6][R4.64] ;  /* 0x0000000604047981 */ /* 0x000f68000c1e9900 */
[----:B------:R-:W5:Y:S01]  /*02c0*/  LDG.E.CONSTANT R27, desc[UR6][R2.64+0x10] ;  /* 0x00001006021b7981 */ /* 0x000f62000c1e9900 */
[----:B-1----:R-:W-:-:S03]  /*02d0*/  IMAD.WIDE R12, R19, 0x4, R10 ;  /* 0x00000004130c7825 */ /* 0x002fc600078e020a */
[----:B------:R-:W5:Y:S04]  /*02e0*/  LDG.E.CONSTANT R8, desc[UR6][R8.64] ;  /* 0x0000000608087981 */ /* 0x000f68000c1e9900 */
[----:B------:R-:W5:Y:S04]  /*02f0*/  LDG.E.CONSTANT R29, desc[UR6][R2.64+0x14] ;  /* 0x00001406021d7981 */ /* 0x000f68000c1e9900 */
[----:B------:R-:W5:Y:S04]  /*0300*/  LDG.E.CONSTANT R28, desc[UR6][R10.64] ;  /* 0x000000060a1c7981 */ /* 0x000f68000c1e9900 */
[----:B------:R-:W5:Y:S04]  /*0310*/  LDG.E.CONSTANT R5, desc[UR6][R2.64+0x18] ;  /* 0x0000180602057981 */ /* 0x000f68000c1e9900 */
[----:B------:R-:W5:Y:S04]  /*0320*/  LDG.E.CONSTANT R6, desc[UR6][R2.64+0x1c] ;  /* 0x00001c0602067981 */ /* 0x000f68000c1e9900 */
[----:B------:R-:W5:Y:S01]  /*0330*/  LDG.E.CONSTANT R13, desc[UR6][R12.64] ;  /* 0x000000060c0d7981 */ /* 0x000f62000c1e9900 */
[----:B------:R-:W-:-:S04]  /*0340*/  IADD3 R14, PT, PT, R14, 0x8, RZ ;  /* 0x000000080e0e7810 */ /* 0x000fc80007ffe0ff */
[----:B------:R-:W-:Y:S01]  /*0350*/  ISETP.NE.AND P0, PT, R14, R16, PT ;  /* 0x000000100e00720c */ /* 0x000fe20003f05270 */
[----:B---3--:R-:W-:-:S04]  /*0360*/  FFMA R18, R21, R17, R18 ;  /* 0x0000001115127223 */ /* 0x008fc80000000012 */
[----:B--2---:R-:W-:-:S04]  /*0370*/  FFMA R23, R23, R20, R18 ;  /* 0x0000001417177223 */ /* 0x004fc80000000012 */
[----:B----4-:R-:W-:-:S04]  /*0380*/  FFMA R23, R22, R25, R23 ;  /* 0x0000001916177223 */ /* 0x010fc80000000017 */
[----:B-----5:R-:W-:-:S04]  /*0390*/  FFMA R24, R24, R7, R23 ;  /* 0x0000000718187223 */ /* 0x020fc80000000017 */
[----:B------:R-:W-:-:S04]  /*03a0*/  FFMA R4, R27, R4, R24 ;  /* 0x000000041b047223 */ /* 0x000fc80000000018 */
[----:B------:R-:W-:-:S04]  /*03b0*/  FFMA R4, R29, R8, R4 ;  /* 0x000000081d047223 */ /* 0x000fc80000000004 */
[----:B------:R-:W-:-:S04]  /*03c0*/  FFMA R5, R5, R28, R4 ;  /* 0x0000001c05057223 */ /* 0x000fc80000000004 */
[----:B------:R-:W-:Y:S01]  /*03d0*/  FFMA R18, R6, R13, R5 ;  /* 0x0000000d06127223 */ /* 0x000fe20000000005 */
[----:B------:R-:W-:Y:S06]  /*03e0*/  @P0 BRA `(.L_x_2) ;  /* 0xfffffffc005c0947 */ /* 0x000fec000383ffff */
.L_x_1:
[----:B------:R-:W-:Y:S05]  /*03f0*/  @!P1 BRA `(.L_x_0) ;  /* 0x0000000400009947 */ /* 0x000fea0003800000 */
[----:B------:R-:W0:Y:S01]  /*0400*/  LDC R2, c[0x0][0x3b0] ;  /* 0x0000ec00ff027b82 */ /* 0x000e220000000800 */
[----:B------:R-:W-:Y:S02]  /*0410*/  ISETP.GE.U32.AND P1, PT, R26, 0x4, PT ;  /* 0x000000041a00780c */ /* 0x000fe40003f26070 */
[----:B0-----:R-:W-:-:S04]  /*0420*/  LOP3.LUT R14, R2, 0x3, RZ, 0xc0, !PT ;  /* 0x00000003020e7812 */ /* 0x001fc800078ec0ff */
[----:B------:R-:W-:-:S07]  /*0430*/  ISETP.NE.AND P0, PT, R14, RZ, PT ;  /* 0x000000ff0e00720c */ /* 0x000fce0003f05270 */
[----:B------:R-:W-:Y:S06]  /*0440*/  @!P1 BRA `(.L_x_3) ;  /* 0x00000000006c9947 */ /* 0x000fec0003800000 */
[----:B------:R-:W0:Y:S01]  /*0450*/  LDC.64 R6, c[0x0][0x388] ;  /* 0x0000e200ff067b82 */ /* 0x000e220000000a00 */
[----:B------:R-:W-:Y:S01]  /*0460*/  IMAD R9, R16, R19, R0 ;  /* 0x0000001310097224 */ /* 0x000fe200078e0200 */
[CC--:B------:R-:W-:Y:S02]  /*0470*/  IADD3 R3, PT, PT, R15.reuse, R16.reuse, RZ ;  /* 0x000000100f037210 */ /* 0x0c0fe40007ffe0ff */
[----:B------:R-:W-:-:S04]  /*0480*/  IADD3 R10, P1, PT, R15, R16, RZ ;  /* 0x000000100f0a7210 */ /* 0x000fc80007f3e0ff */
[----:B------:R-:W1:Y:S08]  /*0490*/  LDC.64 R20, c[0x0][0x380] ;  /* 0x0000e000ff147b82 */ /* 0x000e700000000a00 */
[----:B------:R-:W2:Y:S01]  /*04a0*/  LDC.64 R4, c[0x0][0x380] ;  /* 0x0000e000ff047b82 */ /* 0x000ea20000000a00 */
[----:B0-----:R-:W-:-:S04]  /*04b0*/  IMAD.WIDE R6, R9, 0x4, R6 ;  /* 0x0000000409067825 */ /* 0x001fc800078e0206 */
[----:B------:R-:W-:Y:S02]  /*04c0*/  IMAD.WIDE R8, R19, 0x4, R6 ;  /* 0x0000000413087825 */ /* 0x000fe400078e0206 */
[----:B------:R-:W3:Y:S02]  /*04d0*/  LDG.E.CONSTANT R6, desc[UR6][R6.64] ;  /* 0x0000000606067981 */ /* 0x000ee4000c1e9900 */
[----:B-1----:R-:W-:Y:S01]  /*04e0*/  IMAD.WIDE.U32 R20, R3, 0x4, R20 ;  /* 0x0000000403147825 */ /* 0x002fe200078e0014 */
[----:B------:R-:W-:Y:S02]  /*04f0*/  IADD3.X R3, PT, PT, RZ, RZ, RZ, P1, !PT ;  /* 0x000000ffff037210 */ /* 0x000fe40000ffe4ff */
[----:B--2---:R-:W-:-:S03]  /*0500*/  LEA R4, P1, R10, R4, 0x2 ;  /* 0x000000040a047211 */ /* 0x004fc600078210ff */
[----:B------:R-:W3:Y:S01]  /*0510*/  LDG.E.CONSTANT R21, desc[UR6][R20.64] ;  /* 0x0000000614157981 */ /* 0x000ee2000c1e9900 */
[----:B------:R-:W-:Y:S01]  /*0520*/  LEA.HI.X R5, R10, R5, R3, 0x2, P1 ;  /* 0x000000050a057211 */ /* 0x000fe200008f1403 */
[C---:B------:R-:W-:Y:S02]  /*0530*/  IMAD.WIDE R10, R19.reuse, 0x4, R8 ;  /* 0x00000004130a7825 */ /* 0x040fe400078e0208 */
[----:B------:R-:W2:Y:S04]  /*0540*/  LDG.E.CONSTANT R8, desc[UR6][R8.64] ;  /* 0x0000000608087981 */ /* 0x000ea8000c1e9900 */
[----:B------:R-:W2:Y:S01]  /*0550*/  LDG.E.CONSTANT R22, desc[UR6][R4.64+0x4] ;  /* 0x0000040604167981 */ /* 0x000ea2000c1e9900 */
[----:B------:R-:W-:-:S03]  /*0560*/  IMAD.WIDE R12, R19, 0x4, R10 ;  /* 0x00000004130c7825 */ /* 0x000fc600078e020a */
[----:B------:R-:W4:Y:S04]  /*0570*/  LDG.E.CONSTANT R10, desc[UR6][R10.64] ;  /* 0x000000060a0a7981 */ /* 0x000f28000c1e9900 */
[----:B------:R-:W4:Y:S04]  /*0580*/  LDG.E.CONSTANT R24, desc[UR6][R4.64+0x8] ;  /* 0x0000080604187981 */ /* 0x000f28000c1e9900 */
[----:B------:R-:W5:Y:S04]  /*0590*/  LDG.E.CONSTANT R12, desc[UR6][R12.64] ;  /* 0x000000060c0c7981 */ /* 0x000f68000c1e9900 */
[----:B------:R-:W5:Y:S01]  /*05a0*/  LDG.E.CONSTANT R26, desc[UR6][R4.64+0xc] ;  /* 0x00000c06041a7981 */ /* 0x000f62000c1e9900 */
[----:B------:R-:W-:Y:S01]  /*05b0*/  IADD3 R16, PT, PT, R16, 0x4, RZ ;  /* 0x0000000410107810 */ /* 0x000fe20007ffe0ff */
[----:B---3--:R-:W-:-:S04]  /*05c0*/  FFMA R21, R21, R6, R18 ;  /* 0x0000000615157223 */ /* 0x008fc80000000012 */
[----:B--2---:R-:W-:-:S04]  /*05d0*/  FFMA R21, R22, R8, R21 ;  /* 0x0000000816157223 */ /* 0x004fc80000000015 */
[----:B----4-:R-:W-:-:S04]  /*05e0*/  FFMA R21, R24, R10, R21 ;  /* 0x0000000a18157223 */ /* 0x010fc80000000015 */
[----:B-----5:R-:W-:-:S07]  /*05f0*/  FFMA R18, R26, R12, R21 ;  /* 0x0000000c1a127223 */ /* 0x020fce0000000015 */
.L_x_3:
[----:B------:R-:W-:Y:S05]  /*0600*/  @!P0 BRA `(.L_x_0) ;  /* 0x00000000007c8947 */ /* 0x000fea0003800000 */
[----:B------:R-:W-:Y:S01]  /*0610*/  ISETP.NE.AND P1, PT, R14, 0x1, PT ;  /* 0x000000010e00780c */ /* 0x000fe20003f25270 */
[----:B------:R-:W0:Y:S01]  /*0620*/  LDC.64 R10, c[0x0][0x380] ;  /* 0x0000e000ff0a7b82 */ /* 0x000e220000000a00 */
[----:B------:R-:W-:-:S04]  /*0630*/  LOP3.LUT R12, R2, 0x1, RZ, 0xc0, !PT ;  /* 0x00000001020c7812 */ /* 0x000fc800078ec0ff */
[----:B------:R-:W-:-:S03]  /*0640*/  ISETP.NE.U32.AND P0, PT, R12, 0x1, PT ;  /* 0x000000010c00780c */ /* 0x000fc60003f05070 */
[----:B------:R-:W1:Y:S04]  /*0650*/  LDC.64 R8, c[0x0][0x388] ;  /* 0x0000e200ff087b82 */ /* 0x000e680000000a00 */
[CC--:B------:R-:W-:Y:S02]  /*0660*/  @P1 IADD3 R13, PT, PT, R15.reuse, R16.reuse, RZ ;  /* 0x000000100f0d1210 */ /* 0x0c0fe40007ffe0ff */
[----:B------:R-:W-:Y:S02]  /*0670*/  @P1 IADD3 R12, P2, PT, R15, R16, RZ ;  /* 0x000000100f0c1210 */ /* 0x000fe40007f5e0ff */
[----:B------:R-:W2:Y:S02]  /*0680*/  @P1 LDC.64 R4, c[0x0][0x380] ;  /* 0x0000e000ff041b82 */ /* 0x000ea40000000a00 */
[----:B------:R-:W-:-:S06]  /*0690*/  @P1 IADD3.X R14, PT, PT, RZ, RZ, RZ, P2, !PT ;  /* 0x000000ffff0e1210 */ /* 0x000fcc00017fe4ff */
[----:B------:R-:W3:Y:S01]  /*06a0*/  LDC.64 R6, c[0x0][0x380] ;  /* 0x0000e000ff067b82 */ /* 0x000ee20000000a00 */
[----:B0-----:R-:W-:-:S04]  /*06b0*/  @P1 IMAD.WIDE.U32 R10, R13, 0x4, R10 ;  /* 0x000000040d0a1825 */ /* 0x001fc800078e000a */
[CC--:B------:R-:W-:Y:S01]  /*06c0*/  @P1 IMAD R13, R16.reuse, R19.reuse, R0 ;  /* 0x00000013100d1224 */ /* 0x0c0fe200078e0200 */
[----:B------:R-:W-:Y:S01]  /*06d0*/  @P1 IADD3 R16, PT, PT, R16, 0x2, RZ ;  /* 0x0000000210101810 */ /* 0x000fe20007ffe0ff */
[----:B------:R-:W4:Y:S01]  /*06e0*/  @P1 LDG.E.CONSTANT R11, desc[UR6][R10.64] ;  /* 0x000000060a0b1981 */ /* 0x000f22000c1e9900 */
[----:B------:R-:W0:Y:S01]  /*06f0*/  LDC.64 R2, c[0x0][0x388] ;  /* 0x0000e200ff027b82 */ /* 0x000e220000000a00 */
[----:B-1----:R-:W-:Y:S01]  /*0700*/  @P1 IMAD.WIDE R8, R13, 0x4, R8 ;  /* 0x000000040d081825 */ /* 0x002fe200078e0208 */
[----:B------:R-:W-:Y:S02]  /*0710*/  @!P0 IADD3 R15, PT, PT, R15, R16, RZ ;  /* 0x000000100f0f8210 */ /* 0x000fe40007ffe0ff */
[----:B--2---:R-:W-:Y:S01]  /*0720*/  @P1 LEA R4, P2, R12, R4, 0x2 ;  /* 0x000000040c041211 */ /* 0x004fe200078410ff */
[----:B------:R-:W-:-:S03]  /*0730*/  @!P0 IMAD R17, R16, R19, R0 ;  /* 0x0000001310118224 */ /* 0x000fc600078e0200 */
[----:B------:R-:W-:Y:S01]  /*0740*/  @P1 LEA.HI.X R5, R12, R5, R14, 0x2, P2 ;  /* 0x000000050c051211 */ /* 0x000fe200010f140e */
[----:B------:R-:W-:Y:S01]  /*0750*/  @P1 IMAD.WIDE R12, R19, 0x4, R8 ;  /* 0x00000004130c1825 */ /* 0x000fe200078e0208 */
[----:B------:R-:W4:Y:S03]  /*0760*/  @P1 LDG.E.CONSTANT R14, desc[UR6][R8.64] ;  /* 0x00000006080e1981 */ /* 0x000f26000c1e9900 */
[----:B---3--:R-:W-:Y:S01]  /*0770*/  @!P0 IMAD.WIDE.U32 R6, R15, 0x4, R6 ;  /* 0x000000040f068825 */ /* 0x008fe200078e0006 */
[----:B------:R-:W2:Y:S04]  /*0780*/  @P1 LDG.E.CONSTANT R4, desc[UR6][R4.64+0x4] ;  /* 0x0000040604041981 */ /* 0x000ea8000c1e9900 */
[----:B------:R-:W2:Y:S01]  /*0790*/  @P1 LDG.E.CONSTANT R12, desc[UR6][R12.64] ;  /* 0x000000060c0c1981 */ /* 0x000ea2000c1e9900 */
[----:B0-----:R-:W-:-:S03]  /*07a0*/  @!P0 IMAD.WIDE R2, R17, 0x4, R2 ;  /* 0x0000000411028825 */ /* 0x001fc600078e0202 */
[----:B------:R-:W3:Y:S04]  /*07b0*/  @!P0 LDG.E.CONSTANT R7, desc[UR6][R6.64] ;  /* 0x0000000606078981 */ /* 0x000ee8000c1e9900 */
[----:B------:R-:W3:Y:S01]  /*07c0*/  @!P0 LDG.E.CONSTANT R2, desc[UR6][R2.64] ;  /* 0x0000000602028981 */ /* 0x000ee2000c1e9900 */
[----:B----4-:R-:W-:-:S04]  /*07d0*/  @P1 FFMA R11, R11, R14, R18 ;  /* 0x0000000e0b0b1223 */ /* 0x010fc80000000012 */
[----:B--2---:R-:W-:-:S04]  /*07e0*/  @P1 FFMA R18, R4, R12, R11 ;  /* 0x0000000c04121223 */ /* 0x004fc8000000000b */
[----:B---3--:R-:W-:-:S07]  /*07f0*/  @!P0 FFMA R18, R7, R2, R18 ;  /* 0x0000000207128223 */ /* 0x008fce0000000012 */
.L_x_0:
[----:B------:R-:W0:Y:S01]  /*0800*/  LDCU UR5, c[0x0][0x3b0] ;  /* 0x00007600ff0577ac */ /* 0x000e220008000800 */
[----:B------:R-:W1:Y:S01]  /*0810*/  S2R R4, SR_TID.X ;  /* 0x0000000000047919 */ /* 0x000e620000002100 */
[----:B------:R-:W-:Y:S01]  /*0820*/  MOV R5, RZ ;  /* 0x000000ff00057202 */ /* 0x000fe20000000f00 */
[----:B0-----:R-:W-:-:S09]  /*0830*/  UISETP.GE.AND UP0, UPT, UR5, 0x1, UPT ;  /* 0x000000010500788c */ /* 0x001fd2000bf06270 */
[----:B------:R-:W-:Y:S05]  /*0840*/  BRA.U !UP0, `(.L_x_4) ;  /* 0x0000000108907547 */ /* 0x000fea000b800000 */
[----:B------:R-:W-:Y:S02]  /*0850*/  HFMA2 R7, -RZ, RZ, 0, 0 ;  /* 0x00000000ff077431 */ /* 0x000fe400000001ff */
[----:B-1----:R-:W-:Y:S01]  /*0860*/  IMAD R19, R4, R19, R0 ;  /* 0x0000001304137224 */ /* 0x002fe200078e0200 */
[----:B------:R-:W-:-:S07]  /*0870*/  MOV R5, RZ ;  /* 0x000000ff00057202 */ /* 0x000fce0000000f00 */
.L_x_8:
[----:B------:R-:W-:Y:S01]  /*0880*/  ISETP.GT.U32.AND P0, PT, R4, 0x7f, PT ;  /* 0x0000007f0400780c */ /* 0x000fe20003f04070 */
[----:B------:R-:W-:-:S12]  /*0890*/  BSSY.RECONVERGENT B0, `(.L_x_5) ;  /* 0x000001b000007945 */ /* 0x000fd80003800200 */
[----:B------:R-:W-:Y:S05]  /*08a0*/  @P0 BRA `(.L_x_6) ;  /* 0x0000000000640947 */ /* 0x000fea0003800000 */
[----:B------:R-:W0:Y:S08]  /*08b0*/  LDC R2, c[0x0][0x3b0] ;  /* 0x0000ec00ff027b82 */ /* 0x000e300000000800 */
[----:B------:R-:W1:Y:S08]  /*08c0*/  LDC.64 R8, c[0x0][0x380] ;  /* 0x0000e000ff087b82 */ /* 0x000e700000000a00 */
[----:B------:R-:W2:Y:S01]  /*08d0*/  LDC.64 R10, c[0x0][0x390] ;  /* 0x0000e400ff0a7b82 */ /* 0x000ea20000000a00 */
[----:B0-----:R-:W-:-:S07]  /*08e0*/  IMAD R3, R2, UR4, R7 ;  /* 0x0000000402037c24 */ /* 0x001fce000f8e0207 */
[----:B------:R-:W0:Y:S01]  /*08f0*/  LDC R16, c[0x0][0x3ac] ;  /* 0x0000eb00ff107b82 */ /* 0x000e220000000800 */
[----:B-1----:R-:W-:-:S07]  /*0900*/  IMAD.WIDE.U32 R8, R3, 0x4, R8 ;  /* 0x0000000403087825 */ /* 0x002fce00078e0008 */
[----:B------:R-:W1:Y:S01]  /*0910*/  LDC.64 R2, c[0x0][0x398] ;  /* 0x0000e600ff027b82 */ /* 0x000e620000000a00 */
[----:B------:R3:W5:Y:S01]  /*0920*/  LDG.E.CONSTANT R15, desc[UR6][R8.64] ;  /* 0x00000006080f7981 */ /* 0x000762000c1e9900 */
[-C--:B------:R-:W-:Y:S02]  /*0930*/  LEA R13, R7, R4.reuse, 0x7 ;  /* 0x00000004070d7211 */ /* 0x080fe400078e38ff */
[----:B------:R-:W-:-:S03]  /*0940*/  MOV R6, R4 ;  /* 0x0000000400067202 */ /* 0x000fc60000000f00 */
[----:B--2---:R-:W-:Y:S01]  /*0950*/  IMAD.WIDE.U32 R10, R13, 0x4, R10 ;  /* 0x000000040d0a7825 */ /* 0x004fe200078e000a */
[----:B------:R-:W-:Y:S02]  /*0960*/  MOV R13, R19 ;  /* 0x00000013000d7202 */ /* 0x000fe40000000f00 */
[----:B------:R-:W-:-:S07]  /*0970*/  MOV R14, R10 ;  /* 0x0000000a000e7202 */ /* 0x000fce0000000f00 */
.L_x_7:
[----:B------:R-:W-:Y:S01]  /*0980*/  MOV R10, R14 ;  /* 0x0000000e000a7202 */ /* 0x000fe20000000f00 */
[----:B-1-3--:R-:W-:-:S05]  /*0990*/  IMAD.WIDE.U32 R8, R13, 0x4, R2 ;  /* 0x000000040d087825 */ /* 0x00afca00078e0002 */
[----:B------:R1:W2:Y:S04]  /*09a0*/  LDG.E.CONSTANT R10, desc[UR6][R10.64] ;  /* 0x000000060a0a7981 */ /* 0x0002a8000c1e9900 */
[----:B------:R-:W3:Y:S01]  /*09b0*/  LDG.E.CONSTANT R8, desc[UR6][R8.64] ;  /* 0x0000000608087981 */ /* 0x000ee2000c1e9900 */
[----:B------:R-:W-:Y:S02]  /*09c0*/  ISETP.GE.U32.AND P0, PT, R6, 0x60, PT ;  /* 0x000000600600780c */ /* 0x000fe40003f06070 */
[----:B------:R-:W-:Y:S02]  /*09d0*/  IADD3 R14, P1, PT, R14, 0x80, RZ ;  /* 0x000000800e0e7810 */ /* 0x000fe40007f3e0ff */
[----:B------:R-:W-:Y:S02]  /*09e0*/  IADD3 R6, PT, PT, R6, 0x20, RZ ;  /* 0x0000002006067810 */ /* 0x000fe40007ffe0ff */
[----:B0-----:R-:W-:-:S02]  /*09f0*/  LEA R13, R16, R13, 0x5 ;  /* 0x0000000d100d7211 */ /* 0x001fc400078e28ff */
[----:B-1----:R-:W-:Y:S01]  /*0a00*/  IADD3.X R11, PT, PT, RZ, R11, RZ, P1, !PT ;  /* 0x0000000bff0b7210 */ /* 0x002fe20000ffe4ff */
[----:B--2--5:R-:W-:-:S04]  /*0a10*/  FMUL R12, R15, R10 ;  /* 0x0000000a0f0c7220 */ /* 0x024fc80000400000 */
[----:B---3--:R-:W-:Y:S01]  /*0a20*/  FFMA R5, R12, R8, R5 ;  /* 0x000000080c057223 */ /* 0x008fe20000000005 */
[----:B------:R-:W-:Y:S06]  /*0a30*/  @!P0 BRA `(.L_x_7) ;  /* 0xfffffffc00d08947 */ /* 0x000fec000383ffff */
.L_x_6:
[----:B------:R-:W-:Y:S05]  /*0a40*/  BSYNC.RECONVERGENT B0 ;  /* 0x0000000000007941 */ /* 0x000fea0003800200 */
.L_x_5:
[----:B------:R-:W0:Y:S01]  /*0a50*/  LDCU UR5, c[0x0][0x3b0] ;  /* 0x00007600ff0577ac */ /* 0x000e220008000800 */
[----:B------:R-:W-:-:S04]  /*0a60*/  IADD3 R7, PT, PT, R7, 0x1, RZ ;  /* 0x0000000107077810 */ /* 0x000fc80007ffe0ff */
[----:B0-----:R-:W-:-:S13]  /*0a70*/  ISETP.NE.AND P0, PT, R7, UR5, PT ;  /* 0x0000000507007c0c */ /* 0x001fda000bf05270 */
[----:B------:R-:W-:Y:S05]  /*0a80*/  @P0 BRA `(.L_x_8) ;  /* 0xfffffffc007c0947 */ /* 0x000fea000383ffff */
.L_x_4:
[----:B------:R-:W0:Y:S01]  /*0a90*/  SHFL.DOWN PT, R2, R5, 0x10, 0x1f ;  /* 0x0a001f0005027f89 */ /* 0x000e2200000e0000 */
[----:B-1----:R-:W-:Y:S01]  /*0aa0*/  ISETP.NE.AND P0, PT, R4, RZ, PT ;  /* 0x000000ff0400720c */ /* 0x002fe20003f05270 */
[----:B0-----:R-:W-:-:S05]  /*0ab0*/  FADD R2, R2, R5 ;  /* 0x0000000502027221 */ /* 0x001fca0000000000 */
[----:B------:R-:W0:Y:S02]  /*0ac0*/  SHFL.DOWN PT, R3, R2, 0x8, 0x1f ;  /* 0x09001f0002037f89 */ /* 0x000e2400000e0000 */
[----:B0-----:R-:W-:-:S05]  /*0ad0*/  FADD R3, R2, R3 ;  /* 0x0000000302037221 */ /* 0x001fca0000000000 */
[----:B------:R-:W0:Y:S02]  /*0ae0*/  SHFL.DOWN PT, R6, R3, 0x4, 0x1f ;  /* 0x08801f0003067f89 */ /* 0x000e2400000e0000 */
[----:B0-----:R-:W-:-:S05]  /*0af0*/  FADD R6, R3, R6 ;  /* 0x0000000603067221 */ /* 0x001fca0000000000 */
[----:B------:R-:W0:Y:S02]  /*0b00*/  SHFL.DOWN PT, R7, R6, 0x2, 0x1f ;  /* 0x08401f0006077f89 */ /* 0x000e2400000e0000 */
[----:B0-----:R-:W-:-:S05]  /*0b10*/  FADD R7, R6, R7 ;  /* 0x0000000706077221 */ /* 0x001fca0000000000 */
[----:B------:R0:W1:Y:S01]  /*0b20*/  SHFL.DOWN PT, R4, R7, 0x1, 0x1f ;  /* 0x08201f0007047f89 */ /* 0x00006200000e0000 */
[----:B------:R-:W-:Y:S05]  /*0b30*/  @P0 EXIT ;  /* 0x000000000000094d */ /* 0x000fea0003800000 */
[----:B------:R-:W0:Y:S01]  /*0b40*/  LDC R9, c[0x0][0x3ac] ;  /* 0x0000eb00ff097b82 */ /* 0x000e220000000800 */
[----:B-1----:R-:W-:-:S04]  /*0b50*/  FADD R5, R7, R4 ;  /* 0x0000000407057221 */ /* 0x002fc80000000000 */
[----:B------:R-:W-:-:S03]  /*0b60*/  FADD R5, R5, R18 ;  /* 0x0000001205057221 */ /* 0x000fc60000000000 */
[----:B------:R-:W1:Y:S01]  /*0b70*/  LDC.64 R2, c[0x0][0x3a0] ;  /* 0x0000e800ff027b82 */ /* 0x000e620000000a00 */
[----:B0-----:R-:W-:-:S04]  /*0b80*/  IMAD R7, R9, UR4, R0 ;  /* 0x0000000409077c24 */ /* 0x001fc8000f8e0200 */
[----:B-1----:R-:W-:-:S05]  /*0b90*/  IMAD.WIDE.U32 R2, R7, 0x4, R2 ;  /* 0x0000000407027825 */ /* 0x002fca00078e0002 */
[----:B------:R-:W-:Y:S01]  /*0ba0*/  STG.E desc[UR6][R2.64], R5 ;  /* 0x0000000502007986 */ /* 0x000fe2000c101906 */
[----:B------:R-:W-:Y:S05]  /*0bb0*/  EXIT ;  /* 0x000000000000794d */ /* 0x000fea0003800000 */
.L_x_9:
[----:B------:R-:W-:-:S00]  /*0bc0*/  BRA `(.L_x_9) ;  /* 0xfffffffc00fc7947 */ /* 0x000fc0000383ffff */
[----:B------:R-:W-:-:S00]  /*0bd0*/  NOP ;  /* 0x0000000000007918 */ /* 0x000fc00000000000 */
        /* <DEDUP_REMOVED lines=10> */
.L_x_10:


//--------------------- .nv.shared.reserved.0     --------------------------
	.section	.nv.shared.reserved.0,"aw",@nobits
	.weak		__nv_reservedSMEM_offset_0_alias
	.size		__nv_reservedSMEM_offset_0_alias, 0, 64
	.other		__nv_reservedSMEM_offset_0_alias,@"STO_CUDA_RESERVED_SHARED STV_DEFAULT"
__nv_reservedSMEM_offset_0_alias:
	.zero		0
	.zero		64


//--------------------- .nv.constant0.fused_lora_warp_shuffle --------------------------
	.section	.nv.constant0.fused_lora_warp_shuffle,"a",@progbits
	.sectionflags	@""
	.align	4
.nv.constant0.fused_lora_warp_shuffle:
	.zero		948


//--------------------- SYMBOLS --------------------------

	.type		.nv.reservedSmem.offset0,@object
	.size		.nv.reservedSmem.offset0,0x4
